//
// Generated by NVIDIA NVVM Compiler
//
// Compiler Build ID: CL-36424714
// Cuda compilation tools, release 13.0, V13.0.88
// Based on NVVM 20.0.0
//

.version 9.0
.target sm_100
.address_size 64

	// .globl	default_function_kernel_3

.visible .entry default_function_kernel_3(
	.param .u64 .ptr .align 1 default_function_kernel_3_param_0
)
.maxntid 1024
{
	.reg .pred 	%p<2>;
	.reg .b32 	%r<8>;
	.reg .b32 	%f<3>;
	.reg .b64 	%rd<5>;

	ld.param.u64 	%rd1, [default_function_kernel_3_param_0];
	mov.u32 	%r1, %ctaid.x;
	shl.b32 	%r3, %r1, 6;
	mov.u32 	%r2, %tid.x;
	shr.u32 	%r4, %r2, 4;
	or.b32  	%r5, %r3, %r4;
	setp.gt.u32 	%p1, %r5, 624;
	@%p1 bra 	$L__BB0_2;
	cvta.to.global.u64 	%rd2, %rd1;
	shl.b32 	%r6, %r1, 10;
	or.b32  	%r7, %r6, %r2;
	mul.wide.u32 	%rd3, %r7, 4;
	add.s64 	%rd4, %rd2, %rd3;
	ld.global.f32 	%f1, [%rd4];
	min.f32 	%f2, %f1, 0f41100000;
	st.global.f32 	[%rd4], %f2;
$L__BB0_2:
	ret;

}
	// .globl	default_function_kernel
.visible .entry default_function_kernel(
	.param .u64 .ptr .align 1 default_function_kernel_param_0,
	.param .u64 .ptr .align 1 default_function_kernel_param_1
)
.maxntid 1024
{
	.reg .pred 	%p<2>;
	.reg .b16 	%rs<8>;
	.reg .b32 	%r<39>;
	.reg .b32 	%f<2>;
	.reg .b64 	%rd<9>;

	ld.param.u64 	%rd1, [default_function_kernel_param_0];
	ld.param.u64 	%rd2, [default_function_kernel_param_1];
	mov.u32 	%r1, %ctaid.x;
	shl.b32 	%r3, %r1, 6;
	mov.u32 	%r2, %tid.x;
	shr.u32 	%r4, %r2, 4;
	or.b32  	%r5, %r3, %r4;
	setp.gt.u32 	%p1, %r5, 624;
	@%p1 bra 	$L__BB1_2;
	cvta.to.global.u64 	%rd3, %rd2;
	cvta.to.global.u64 	%rd4, %rd1;
	shl.b32 	%r6, %r1, 7;
	shr.u32 	%r7, %r2, 3;
	or.b32  	%r8, %r6, %r7;
	mul.hi.u32 	%r9, %r8, 274877907;
	shr.u32 	%r10, %r9, 3;
	shr.u32 	%r11, %r2, 2;
	mad.lo.s32 	%r12, %r1, 6, %r11;
	mul.hi.u32 	%r13, %r12, 274877907;
	shr.u32 	%r14, %r13, 4;
	mul.lo.s32 	%r15, %r14, 250;
	sub.s32 	%r16, %r12, %r15;
	cvt.u16.u32 	%rs1, %r16;
	mul.lo.s16 	%rs2, %rs1, 41;
	shr.u16 	%rs3, %rs2, 10;
	shr.u32 	%r17, %r2, 1;
	mad.lo.s32 	%r18, %r1, 12, %r17;
	mul.hi.u32 	%r19, %r18, 1374389535;
	shr.u32 	%r20, %r19, 4;
	mul.lo.s32 	%r21, %r20, 50;
	sub.s32 	%r22, %r18, %r21;
	cvt.u16.u32 	%rs4, %r22;
	mul.lo.s16 	%rs5, %rs4, 52;
	shr.u16 	%rs6, %rs5, 8;
	shl.b32 	%r23, %r1, 2;
	add.s32 	%r24, %r23, %r2;
	mul.hi.u32 	%r25, %r24, 1717986919;
	shr.u32 	%r26, %r25, 2;
	mul.lo.s32 	%r27, %r26, 10;
	sub.s32 	%r28, %r24, %r27;
	mad.lo.s32 	%r29, %r10, 31944, %r28;
	mov.b16 	%rs7, 1452;
	mov.b32 	%r30, {%rs7, %rs6};
	cvt.u32.u16 	%r31, %rs3;
	prmt.b32 	%r32, %r31, 44, 0x3340U;
	prmt.b32 	%r33, %r34, %r35, 0x3340U;
	prmt.b32 	%r36, %r32, %r33, 0x5410U;
	dp2a.lo.u32.u32 	%r37, %r30, %r36, %r29;
	mul.wide.u32 	%rd5, %r37, 4;
	add.s64 	%rd6, %rd3, %rd5;
	ld.global.nc.f32 	%f1, [%rd6+67892];
	mad.lo.s32 	%r38, %r1, 1020, %r24;
	mul.wide.u32 	%rd7, %r38, 4;
	add.s64 	%rd8, %rd4, %rd7;
	st.global.f32 	[%rd8], %f1;
$L__BB1_2:
	ret;

}
	// .globl	default_function_kernel_5
.visible .entry default_function_kernel_5(
	.param .u64 .ptr .align 1 default_function_kernel_5_param_0,
	.param .u64 .ptr .align 1 default_function_kernel_5_param_1
)
.maxntid 1024
{
	.reg .pred 	%p<2>;
	.reg .b32 	%r<8>;
	.reg .b32 	%f<14>;
	.reg .b64 	%rd<8>;

	ld.param.u64 	%rd1, [default_function_kernel_5_param_0];
	ld.param.u64 	%rd2, [default_function_kernel_5_param_1];
	mov.u32 	%r1, %ctaid.x;
	shl.b32 	%r3, %r1, 6;
	mov.u32 	%r2, %tid.x;
	shr.u32 	%r4, %r2, 4;
	or.b32  	%r5, %r3, %r4;
	setp.gt.u32 	%p1, %r5, 624;
	@%p1 bra 	$L__BB2_2;
	cvta.to.global.u64 	%rd3, %rd2;
	cvta.to.global.u64 	%rd4, %rd1;
	shl.b32 	%r6, %r1, 10;
	or.b32  	%r7, %r6, %r2;
	mul.wide.u32 	%rd5, %r7, 4;
	add.s64 	%rd6, %rd3, %rd5;
	ld.global.nc.f32 	%f1, [%rd6];
	mul.f32 	%f2, %f1, %f1;
	fma.rn.f32 	%f3, %f2, 0fA59F25BF, 0f2A61337E;
	fma.rn.f32 	%f4, %f2, %f3, 0fAEBD37FF;
	fma.rn.f32 	%f5, %f2, %f4, 0f335C0040;
	fma.rn.f32 	%f6, %f2, %f5, 0f37794346;
	fma.rn.f32 	%f7, %f2, %f6, 0f3A270DEC;
	fma.rn.f32 	%f8, %f2, %f7, 0f3BA059DD;
	mul.f32 	%f9, %f1, %f8;
	fma.rn.f32 	%f10, %f2, 0f35A0D3D5, 0f38F895D5;
	fma.rn.f32 	%f11, %f2, %f10, 0f3B14AA06;
	fma.rn.f32 	%f12, %f2, %f11, 0f3BA059DD;
	div.rn.f32 	%f13, %f9, %f12;
	add.s64 	%rd7, %rd4, %rd5;
	st.global.f32 	[%rd7], %f13;
$L__BB2_2:
	ret;

}
	// .globl	default_function_kernel_4
.visible .entry default_function_kernel_4(
	.param .u64 .ptr .align 1 default_function_kernel_4_param_0
)
.maxntid 1024
{
	.reg .pred 	%p<2>;
	.reg .b32 	%r<8>;
	.reg .b32 	%f<3>;
	.reg .b64 	%rd<5>;

	ld.param.u64 	%rd1, [default_function_kernel_4_param_0];
	mov.u32 	%r1, %ctaid.x;
	shl.b32 	%r3, %r1, 6;
	mov.u32 	%r2, %tid.x;
	shr.u32 	%r4, %r2, 4;
	or.b32  	%r5, %r3, %r4;
	setp.gt.u32 	%p1, %r5, 624;
	@%p1 bra 	$L__BB3_2;
	cvta.to.global.u64 	%rd2, %rd1;
	shl.b32 	%r6, %r1, 10;
	or.b32  	%r7, %r6, %r2;
	mul.wide.u32 	%rd3, %r7, 4;
	add.s64 	%rd4, %rd2, %rd3;
	ld.global.f32 	%f1, [%rd4];
	max.f32 	%f2, %f1, 0fC1100000;
	st.global.f32 	[%rd4], %f2;
$L__BB3_2:
	ret;

}
	// .globl	default_function_kernel_1
.visible .entry default_function_kernel_1(
	.param .u64 .ptr .align 1 default_function_kernel_1_param_0,
	.param .u64 .ptr .align 1 default_function_kernel_1_param_1
)
.maxntid 1024
{
	.reg .pred 	%p<2>;
	.reg .b16 	%rs<8>;
	.reg .b32 	%r<39>;
	.reg .b32 	%f<2>;
	.reg .b64 	%rd<9>;

	ld.param.u64 	%rd1, [default_function_kernel_1_param_0];
	ld.param.u64 	%rd2, [default_function_kernel_1_param_1];
	mov.u32 	%r1, %ctaid.x;
	shl.b32 	%r3, %r1, 6;
	mov.u32 	%r2, %tid.x;
	shr.u32 	%r4, %r2, 4;
	or.b32  	%r5, %r3, %r4;
	setp.gt.u32 	%p1, %r5, 624;
	@%p1 bra 	$L__BB4_2;
	cvta.to.global.u64 	%rd3, %rd2;
	cvta.to.global.u64 	%rd4, %rd1;
	shl.b32 	%r6, %r1, 7;
	shr.u32 	%r7, %r2, 3;
	or.b32  	%r8, %r6, %r7;
	mul.hi.u32 	%r9, %r8, 274877907;
	shr.u32 	%r10, %r9, 3;
	shr.u32 	%r11, %r2, 2;
	mad.lo.s32 	%r12, %r1, 6, %r11;
	mul.hi.u32 	%r13, %r12, 274877907;
	shr.u32 	%r14, %r13, 4;
	mul.lo.s32 	%r15, %r14, 250;
	sub.s32 	%r16, %r12, %r15;
	cvt.u16.u32 	%rs1, %r16;
	mul.lo.s16 	%rs2, %rs1, 41;
	shr.u16 	%rs3, %rs2, 10;
	shr.u32 	%r17, %r2, 1;
	mad.lo.s32 	%r18, %r1, 12, %r17;
	mul.hi.u32 	%r19, %r18, 1374389535;
	shr.u32 	%r20, %r19, 4;
	mul.lo.s32 	%r21, %r20, 50;
	sub.s32 	%r22, %r18, %r21;
	cvt.u16.u32 	%rs4, %r22;
	mul.lo.s16 	%rs5, %rs4, 52;
	shr.u16 	%rs6, %rs5, 8;
	shl.b32 	%r23, %r1, 2;
	add.s32 	%r24, %r23, %r2;
	mul.hi.u32 	%r25, %r24, 1717986919;
	shr.u32 	%r26, %r25, 2;
	mul.lo.s32 	%r27, %r26, 10;
	sub.s32 	%r28, %r24, %r27;
	mad.lo.s32 	%r29, %r10, 79860, %r28;
	mov.b16 	%rs7, 2420;
	mov.b32 	%r30, {%rs7, %rs6};
	cvt.u32.u16 	%r31, %rs3;
	prmt.b32 	%r32, %r31, 55, 0x3340U;
	prmt.b32 	%r33, %r34, %r35, 0x3340U;
	prmt.b32 	%r36, %r32, %r33, 0x5410U;
	dp2a.lo.u32.u32 	%r37, %r30, %r36, %r29;
	mul.wide.u32 	%rd5, %r37, 4;
	add.s64 	%rd6, %rd3, %rd5;
	ld.global.nc.f32 	%f1, [%rd6+3734236];
	mad.lo.s32 	%r38, %r1, 1020, %r24;
	mul.wide.u32 	%rd7, %r38, 4;
	add.s64 	%rd8, %rd4, %rd7;
	st.global.f32 	[%rd8], %f1;
$L__BB4_2:
	ret;

}
	// .globl	default_function_kernel_2
.visible .entry default_function_kernel_2(
	.param .u64 .ptr .align 1 default_function_kernel_2_param_0,
	.param .u64 .ptr .align 1 default_function_kernel_2_param_1
)
.maxntid 1024
{
	.reg .pred 	%p<2>;
	.reg .b32 	%r<8>;
	.reg .b32 	%f<4>;
	.reg .b64 	%rd<8>;

	ld.param.u64 	%rd1, [default_function_kernel_2_param_0];
	ld.param.u64 	%rd2, [default_function_kernel_2_param_1];
	mov.u32 	%r1, %ctaid.x;
	shl.b32 	%r3, %r1, 6;
	mov.u32 	%r2, %tid.x;
	shr.u32 	%r4, %r2, 4;
	or.b32  	%r5, %r3, %r4;
	setp.gt.u32 	%p1, %r5, 624;
	@%p1 bra 	$L__BB5_2;
	cvta.to.global.u64 	%rd3, %rd1;
	cvta.to.global.u64 	%rd4, %rd2;
	shl.b32 	%r6, %r1, 10;
	or.b32  	%r7, %r6, %r2;
	mul.wide.u32 	%rd5, %r7, 4;
	add.s64 	%rd6, %rd3, %rd5;
	ld.global.f32 	%f1, [%rd6];
	add.s64 	%rd7, %rd4, %rd5;
	ld.global.nc.f32 	%f2, [%rd7];
	sub.f32 	%f3, %f1, %f2;
	st.global.f32 	[%rd6], %f3;
$L__BB5_2:
	ret;

}


// ===== COMPILED SASS (sm_100) =====

	.target	sm_100

	.elftype	@"ET_EXEC"


//--------------------- .note.nv.tkinfo           --------------------------
	.section	.note.nv.tkinfo,"",@"SHT_NOTE"
	.sectionflags	@"SHF_NOTE_NV_TKINFO"
	.tkinfo
        /*0018*/ 	.word	0x00000002
        /*0030*/ 	.string	""
        /*0030*/ 	.string	"ptxas"
        /*0030*/ 	.string	"Cuda compilation tools, release 13.0, V13.0.88"
        /*0030*/ 	.string	"Build cuda_13.0.r13.0/compiler.36424714_0"
        /*0030*/ 	.string	"-arch sm_100 -m 64 "



//--------------------- .note.nv.cuinfo           --------------------------
	.section	.note.nv.cuinfo,"",@"SHT_NOTE"
	.sectionflags	@"SHF_NOTE_NV_CUINFO"
        /*0018*/ 	.short	0x0002
        /*001a*/ 	.short	0x0064
        /*001c*/ 	.short	0x0082
	.zero		2


//--------------------- .nv.info                  --------------------------
	.section	.nv.info,"",@"SHT_CUDA_INFO"
	.align	4


	//----- nvinfo : EIATTR_REGCOUNT
	.align		4
        /*0000*/ 	.byte	0x04, 0x2f
        /*0002*/ 	.short	(.L_1 - .L_0)
	.align		4
.L_0:
        /*0004*/ 	.word	index@(default_function_kernel_3)
        /*0008*/ 	.word	0x00000008


	//----- nvinfo : EIATTR_FRAME_SIZE
	.align		4
.L_1:
        /*000c*/ 	.byte	0x04, 0x11
        /*000e*/ 	.short	(.L_3 - .L_2)
	.align		4
.L_2:
        /*0010*/ 	.word	index@(default_function_kernel_3)
        /*0014*/ 	.word	0x00000000


	//----- nvinfo : EIATTR_REGCOUNT
	.align		4
.L_3:
        /*0018*/ 	.byte	0x04, 0x2f
        /*001a*/ 	.short	(.L_5 - .L_4)
	.align		4
.L_4:
        /*001c*/ 	.word	index@(default_function_kernel)
        /*0020*/ 	.word	0x0000000e


	//----- nvinfo : EIATTR_FRAME_SIZE
	.align		4
.L_5:
        /*0024*/ 	.byte	0x04, 0x11
        /*0026*/ 	.short	(.L_7 - .L_6)
	.align		4
.L_6:
        /*0028*/ 	.word	index@(default_function_kernel)
        /*002c*/ 	.word	0x00000000


	//----- nvinfo : EIATTR_REGCOUNT
	.align		4
.L_7:
        /*0030*/ 	.byte	0x04, 0x2f
        /*0032*/ 	.short	(.L_9 - .L_8)
	.align		4
.L_8:
        /*0034*/ 	.word	index@(default_function_kernel_5)
        /*0038*/ 	.word	0x00000010


	//----- nvinfo : EIATTR_FRAME_SIZE
	.align		4
.L_9:
        /*003c*/ 	.byte	0x04, 0x11
        /*003e*/ 	.short	(.L_11 - .L_10)
	.align		4
.L_10:
        /*0040*/ 	.word	index@($__internal_0_$__cuda_sm3x_div_rn_noftz_f32_slowpath)
        /*0044*/ 	.word	0x00000000


	//----- nvinfo : EIATTR_FRAME_SIZE
	.align		4
.L_11:
        /*0048*/ 	.byte	0x04, 0x11
        /*004a*/ 	.short	(.L_13 - .L_12)
	.align		4
.L_12:
        /*004c*/ 	.word	index@(default_function_kernel_5)
        /*0050*/ 	.word	0x00000000


	//----- nvinfo : EIATTR_REGCOUNT
	.align		4
.L_13:
        /*0054*/ 	.byte	0x04, 0x2f
        /*0056*/ 	.short	(.L_15 - .L_14)
	.align		4
.L_14:
        /*0058*/ 	.word	index@(default_function_kernel_4)
        /*005c*/ 	.word	0x00000008


	//----- nvinfo : EIATTR_FRAME_SIZE
	.align		4
.L_15:
        /*0060*/ 	.byte	0x04, 0x11
        /*0062*/ 	.short	(.L_17 - .L_16)
	.align		4
.L_16:
        /*0064*/ 	.word	index@(default_function_kernel_4)
        /*0068*/ 	.word	0x00000000


	//----- nvinfo : EIATTR_REGCOUNT
	.align		4
.L_17:
        /*006c*/ 	.byte	0x04, 0x2f
        /*006e*/ 	.short	(.L_19 - .L_18)
	.align		4
.L_18:
        /*0070*/ 	.word	index@(default_function_kernel_1)
        /*0074*/ 	.word	0x0000000e


	//----- nvinfo : EIATTR_FRAME_SIZE
	.align		4
.L_19:
        /*0078*/ 	.byte	0x04, 0x11
        /*007a*/ 	.short	(.L_21 - .L_20)
	.align		4
.L_20:
        /*007c*/ 	.word	index@(default_function_kernel_1)
        /*0080*/ 	.word	0x00000000


	//----- nvinfo : EIATTR_REGCOUNT
	.align		4
.L_21:
        /*0084*/ 	.byte	0x04, 0x2f
        /*0086*/ 	.short	(.L_23 - .L_22)
	.align		4
.L_22:
        /*0088*/ 	.word	index@(default_function_kernel_2)
        /*008c*/ 	.word	0x0000000a


	//----- nvinfo : EIATTR_FRAME_SIZE
	.align		4
.L_23:
        /*0090*/ 	.byte	0x04, 0x11
        /*0092*/ 	.short	(.L_25 - .L_24)
	.align		4
.L_24:
        /*0094*/ 	.word	index@(default_function_kernel_2)
        /*0098*/ 	.word	0x00000000


	//----- nvinfo : EIATTR_MIN_STACK_SIZE
	.align		4
.L_25:
        /*009c*/ 	.byte	0x04, 0x12
        /*009e*/ 	.short	(.L_27 - .L_26)
	.align		4
.L_26:
        /*00a0*/ 	.word	index@(default_function_kernel_2)
        /*00a4*/ 	.word	0x00000000


	//----- nvinfo : EIATTR_MIN_STACK_SIZE
	.align		4
.L_27:
        /*00a8*/ 	.byte	0x04, 0x12
        /*00aa*/ 	.short	(.L_29 - .L_28)
	.align		4
.L_28:
        /*00ac*/ 	.word	index@(default_function_kernel_1)
        /*00b0*/ 	.word	0x00000000


	//----- nvinfo : EIATTR_MIN_STACK_SIZE
	.align		4
.L_29:
        /*00b4*/ 	.byte	0x04, 0x12
        /*00b6*/ 	.short	(.L_31 - .L_30)
	.align		4
.L_30:
        /*00b8*/ 	.word	index@(default_function_kernel_4)
        /*00bc*/ 	.word	0x00000000


	//----- nvinfo : EIATTR_MIN_STACK_SIZE
	.align		4
.L_31:
        /*00c0*/ 	.byte	0x04, 0x12
        /*00c2*/ 	.short	(.L_33 - .L_32)
	.align		4
.L_32:
        /*00c4*/ 	.word	index@(default_function_kernel_5)
        /*00c8*/ 	.word	0x00000000


	//----- nvinfo : EIATTR_MIN_STACK_SIZE
	.align		4
.L_33:
        /*00cc*/ 	.byte	0x04, 0x12
        /*00ce*/ 	.short	(.L_35 - .L_34)
	.align		4
.L_34:
        /*00d0*/ 	.word	index@(default_function_kernel)
        /*00d4*/ 	.word	0x00000000


	//----- nvinfo : EIATTR_MIN_STACK_SIZE
	.align		4
.L_35:
        /*00d8*/ 	.byte	0x04, 0x12
        /*00da*/ 	.short	(.L_37 - .L_36)
	.align		4
.L_36:
        /*00dc*/ 	.word	index@(default_function_kernel_3)
        /*00e0*/ 	.word	0x00000000
.L_37:


//--------------------- .nv.compat                --------------------------
	.section	.nv.compat,"",@"SHT_CUDA_COMPAT_INFO"
	.align	4
        /*0000*/ 	.byte	0x02, 0x09, 0x00, 0x00, 0x02, 0x02, 0x01, 0x00, 0x02, 0x05, 0x05, 0x00, 0x03, 0x07, 0x01, 0x01
        /*0010*/ 	.byte	0x02, 0x03, 0x00, 0x00, 0x02, 0x06, 0x01, 0x00, 0x04, 0x0b, 0x08, 0x00, 0x01, 0x00, 0x00, 0x00
        /*0020*/ 	.byte	0x00, 0x00, 0x00, 0x00


//--------------------- .nv.info.default_function_kernel_2 --------------------------
	.section	.nv.info.default_function_kernel_2,"",@"SHT_CUDA_INFO"
	.sectionflags	@""
	.align	4


	//----- nvinfo : EIATTR_CUDA_API_VERSION
	.align		4
        /*0000*/ 	.byte	0x04, 0x37
        /*0002*/ 	.short	(.L_39 - .L_38)
.L_38:
        /*0004*/ 	.word	0x00000082


	//----- nvinfo : EIATTR_KPARAM_INFO
	.align		4
.L_39:
        /*0008*/ 	.byte	0x04, 0x17
        /*000a*/ 	.short	(.L_41 - .L_40)
.L_40:
        /*000c*/ 	.word	0x00000000
        /*0010*/ 	.short	0x0001
        /*0012*/ 	.short	0x0008
        /*0014*/ 	.byte	0x00, 0xf5, 0x21, 0x00


	//----- nvinfo : EIATTR_KPARAM_INFO
	.align		4
.L_41:
        /*0018*/ 	.byte	0x04, 0x17
        /*001a*/ 	.short	(.L_43 - .L_42)
.L_42:
        /*001c*/ 	.word	0x00000000
        /*0020*/ 	.short	0x0000
        /*0022*/ 	.short	0x0000
        /*0024*/ 	.byte	0x00, 0xf5, 0x21, 0x00


	//----- nvinfo : EIATTR_SPARSE_MMA_MASK
	.align		4
.L_43:
        /*0028*/ 	.byte	0x03, 0x50
        /*002a*/ 	.short	0x0000


	//----- nvinfo : EIATTR_MAXREG_COUNT
	.align		4
        /*002c*/ 	.byte	0x03, 0x1b
        /*002e*/ 	.short	0x0040


	//----- nvinfo : EIATTR_MERCURY_ISA_VERSION
	.align		4
        /*0030*/ 	.byte	0x03, 0x5f
        /*0032*/ 	.short	0x0101


	//----- nvinfo : EIATTR_VRC_CTA_INIT_COUNT
	.align		4
        /*0034*/ 	.byte	0x02, 0x4a
	.zero		1
	.zero		1


	//----- nvinfo : EIATTR_EXIT_INSTR_OFFSETS
	.align		4
        /*0038*/ 	.byte	0x04, 0x1c
        /*003a*/ 	.short	(.L_45 - .L_44)


	//   ....[0]....
.L_44:
        /*003c*/ 	.word	0x00000070


	//   ....[1]....
        /*0040*/ 	.word	0x00000130


	//----- nvinfo : EIATTR_MAX_THREADS
	.align		4
.L_45:
        /*0044*/ 	.byte	0x04, 0x05
        /*0046*/ 	.short	(.L_47 - .L_46)
.L_46:
        /*0048*/ 	.word	0x00000400
        /*004c*/ 	.word	0x00000001
        /*0050*/ 	.word	0x00000001


	//----- nvinfo : EIATTR_CBANK_PARAM_SIZE
	.align		4
.L_47:
        /*0054*/ 	.byte	0x03, 0x19
        /*0056*/ 	.short	0x0010


	//----- nvinfo : EIATTR_PARAM_CBANK
	.align		4
        /*0058*/ 	.byte	0x04, 0x0a
        /*005a*/ 	.short	(.L_49 - .L_48)
	.align		4
.L_48:
        /*005c*/ 	.word	index@(.nv.constant0.default_function_kernel_2)
        /*0060*/ 	.short	0x0380
        /*0062*/ 	.short	0x0010


	//----- nvinfo : EIATTR_SW_WAR
	.align		4
.L_49:
        /*0064*/ 	.byte	0x04, 0x36
        /*0066*/ 	.short	(.L_51 - .L_50)
.L_50:
        /*0068*/ 	.word	0x00000008
.L_51:


//--------------------- .nv.info.default_function_kernel_1 --------------------------
	.section	.nv.info.default_function_kernel_1,"",@"SHT_CUDA_INFO"
	.sectionflags	@""
	.align	4


	//----- nvinfo : EIATTR_CUDA_API_VERSION
	.align		4
        /*0000*/ 	.byte	0x04, 0x37
        /*0002*/ 	.short	(.L_53 - .L_52)
.L_52:
        /*0004*/ 	.word	0x00000082


	//----- nvinfo : EIATTR_KPARAM_INFO
	.align		4
.L_53:
        /*0008*/ 	.byte	0x04, 0x17
        /*000a*/ 	.short	(.L_55 - .L_54)
.L_54:
        /*000c*/ 	.word	0x00000000
        /*0010*/ 	.short	0x0001
        /*0012*/ 	.short	0x0008
        /*0014*/ 	.byte	0x00, 0xf5, 0x21, 0x00


	//----- nvinfo : EIATTR_KPARAM_INFO
	.align		4
.L_55:
        /*0018*/ 	.byte	0x04, 0x17
        /*001a*/ 	.short	(.L_57 - .L_56)
.L_56:
        /*001c*/ 	.word	0x00000000
        /*0020*/ 	.short	0x0000
        /*0022*/ 	.short	0x0000
        /*0024*/ 	.byte	0x00, 0xf5, 0x21, 0x00


	//----- nvinfo : EIATTR_SPARSE_MMA_MASK
	.align		4
.L_57:
        /*0028*/ 	.byte	0x03, 0x50
        /*002a*/ 	.short	0x0000


	//----- nvinfo : EIATTR_MAXREG_COUNT
	.align		4
        /*002c*/ 	.byte	0x03, 0x1b
        /*002e*/ 	.short	0x0040


	//----- nvinfo : EIATTR_MERCURY_ISA_VERSION
	.align		4
        /*0030*/ 	.byte	0x03, 0x5f
        /*0032*/ 	.short	0x0101


	//----- nvinfo : EIATTR_VRC_CTA_INIT_COUNT
	.align		4
        /*0034*/ 	.byte	0x02, 0x4a
	.zero		1
	.zero		1


	//----- nvinfo : EIATTR_EXIT_INSTR_OFFSETS
	.align		4
        /*0038*/ 	.byte	0x04, 0x1c
        /*003a*/ 	.short	(.L_59 - .L_58)


	//   ....[0]....
.L_58:
        /*003c*/ 	.word	0x00000070


	//   ....[1]....
        /*0040*/ 	.word	0x00000360


	//----- nvinfo : EIATTR_MAX_THREADS
	.align		4
.L_59:
        /*0044*/ 	.byte	0x04, 0x05
        /*0046*/ 	.short	(.L_61 - .L_60)
.L_60:
        /*0048*/ 	.word	0x00000400
        /*004c*/ 	.word	0x00000001
        /*0050*/ 	.word	0x00000001


	//----- nvinfo : EIATTR_CBANK_PARAM_SIZE
	.align		4
.L_61:
        /*0054*/ 	.byte	0x03, 0x19
        /*0056*/ 	.short	0x0010


	//----- nvinfo : EIATTR_PARAM_CBANK
	.align		4
        /*0058*/ 	.byte	0x04, 0x0a
        /*005a*/ 	.short	(.L_63 - .L_62)
	.align		4
.L_62:
        /*005c*/ 	.word	index@(.nv.constant0.default_function_kernel_1)
        /*0060*/ 	.short	0x0380
        /*0062*/ 	.short	0x0010


	//----- nvinfo : EIATTR_SW_WAR
	.align		4
.L_63:
        /*0064*/ 	.byte	0x04, 0x36
        /*0066*/ 	.short	(.L_65 - .L_64)
.L_64:
        /*0068*/ 	.word	0x00000008
.L_65:


//--------------------- .nv.info.default_function_kernel_4 --------------------------
	.section	.nv.info.default_function_kernel_4,"",@"SHT_CUDA_INFO"
	.sectionflags	@""
	.align	4


	//----- nvinfo : EIATTR_CUDA_API_VERSION
	.align		4
        /*0000*/ 	.byte	0x04, 0x37
        /*0002*/ 	.short	(.L_67 - .L_66)
.L_66:
        /*0004*/ 	.word	0x00000082


	//----- nvinfo : EIATTR_KPARAM_INFO
	.align		4
.L_67:
        /*0008*/ 	.byte	0x04, 0x17
        /*000a*/ 	.short	(.L_69 - .L_68)
.L_68:
        /*000c*/ 	.word	0x00000000
        /*0010*/ 	.short	0x0000
        /*0012*/ 	.short	0x0000
        /*0014*/ 	.byte	0x00, 0xf5, 0x21, 0x00


	//----- nvinfo : EIATTR_SPARSE_MMA_MASK
	.align		4
.L_69:
        /*0018*/ 	.byte	0x03, 0x50
        /*001a*/ 	.short	0x0000


	//----- nvinfo : EIATTR_MAXREG_COUNT
	.align		4
        /*001c*/ 	.byte	0x03, 0x1b
        /*001e*/ 	.short	0x0040


	//----- nvinfo : EIATTR_MERCURY_ISA_VERSION
	.align		4
        /*0020*/ 	.byte	0x03, 0x5f
        /*0022*/ 	.short	0x0101


	//----- nvinfo : EIATTR_VRC_CTA_INIT_COUNT
	.align		4
        /*0024*/ 	.byte	0x02, 0x4a
	.zero		1
	.zero		1


	//----- nvinfo : EIATTR_EXIT_INSTR_OFFSETS
	.align		4
        /*0028*/ 	.byte	0x04, 0x1c
        /*002a*/ 	.short	(.L_71 - .L_70)


	//   ....[0]....
.L_70:
        /*002c*/ 	.word	0x00000070


	//   ....[1]....
        /*0030*/ 	.word	0x00000100


	//----- nvinfo : EIATTR_MAX_THREADS
	.align		4
.L_71:
        /*0034*/ 	.byte	0x04, 0x05
        /*0036*/ 	.short	(.L_73 - .L_72)
.L_72:
        /*0038*/ 	.word	0x00000400
        /*003c*/ 	.word	0x00000001
        /*0040*/ 	.word	0x00000001


	//----- nvinfo : EIATTR_CBANK_PARAM_SIZE
	.align		4
.L_73:
        /*0044*/ 	.byte	0x03, 0x19
        /*0046*/ 	.short	0x0008


	//----- nvinfo : EIATTR_PARAM_CBANK
	.align		4
        /*0048*/ 	.byte	0x04, 0x0a
        /*004a*/ 	.short	(.L_75 - .L_74)
	.align		4
.L_74:
        /*004c*/ 	.word	index@(.nv.constant0.default_function_kernel_4)
        /*0050*/ 	.short	0x0380
        /*0052*/ 	.short	0x0008


	//----- nvinfo : EIATTR_SW_WAR
	.align		4
.L_75:
        /*0054*/ 	.byte	0x04, 0x36
        /*0056*/ 	.short	(.L_77 - .L_76)
.L_76:
        /*0058*/ 	.word	0x00000008
.L_77:


//--------------------- .nv.info.default_function_kernel_5 --------------------------
	.section	.nv.info.default_function_kernel_5,"",@"SHT_CUDA_INFO"
	.sectionflags	@""
	.align	4


	//----- nvinfo : EIATTR_CUDA_API_VERSION
	.align		4
        /*0000*/ 	.byte	0x04, 0x37
        /*0002*/ 	.short	(.L_79 - .L_78)
.L_78:
        /*0004*/ 	.word	0x00000082


	//----- nvinfo : EIATTR_KPARAM_INFO
	.align		4
.L_79:
        /*0008*/ 	.byte	0x04, 0x17
        /*000a*/ 	.short	(.L_81 - .L_80)
.L_80:
        /*000c*/ 	.word	0x00000000
        /*0010*/ 	.short	0x0001
        /*0012*/ 	.short	0x0008
        /*0014*/ 	.byte	0x00, 0xf5, 0x21, 0x00


	//----- nvinfo : EIATTR_KPARAM_INFO
	.align		4
.L_81:
        /*0018*/ 	.byte	0x04, 0x17
        /*001a*/ 	.short	(.L_83 - .L_82)
.L_82:
        /*001c*/ 	.word	0x00000000
        /*0020*/ 	.short	0x0000
        /*0022*/ 	.short	0x0000
        /*0024*/ 	.byte	0x00, 0xf5, 0x21, 0x00


	//----- nvinfo : EIATTR_SPARSE_MMA_MASK
	.align		4
.L_83:
        /*0028*/ 	.byte	0x03, 0x50
        /*002a*/ 	.short	0x0000


	//----- nvinfo : EIATTR_MAXREG_COUNT
	.align		4
        /*002c*/ 	.byte	0x03, 0x1b
        /*002e*/ 	.short	0x0040


	//----- nvinfo : EIATTR_MERCURY_ISA_VERSION
	.align		4
        /*0030*/ 	.byte	0x03, 0x5f
        /*0032*/ 	.short	0x0101


	//----- nvinfo : EIATTR_VRC_CTA_INIT_COUNT
	.align		4
        /*0034*/ 	.byte	0x02, 0x4a
	.zero		1
	.zero		1


	//----- nvinfo : EIATTR_EXIT_INSTR_OFFSETS
	.align		4
        /*0038*/ 	.byte	0x04, 0x1c
        /*003a*/ 	.short	(.L_85 - .L_84)


	//   ....[0]....
.L_84:
        /*003c*/ 	.word	0x00000070


	//   ....[1]....
        /*0040*/ 	.word	0x000002b0


	//----- nvinfo : EIATTR_MAX_THREADS
	.align		4
.L_85:
        /*0044*/ 	.byte	0x04, 0x05
        /*0046*/ 	.short	(.L_87 - .L_86)
.L_86:
        /*0048*/ 	.word	0x00000400
        /*004c*/ 	.word	0x00000001
        /*0050*/ 	.word	0x00000001


	//----- nvinfo : EIATTR_CRS_STACK_SIZE
	.align		4
.L_87:
        /*0054*/ 	.byte	0x04, 0x1e
        /*0056*/ 	.short	(.L_89 - .L_88)
.L_88:
        /*0058*/ 	.word	0x00000000


	//----- nvinfo : EIATTR_CBANK_PARAM_SIZE
	.align		4
.L_89:
        /*005c*/ 	.byte	0x03, 0x19
        /*005e*/ 	.short	0x0010


	//----- nvinfo : EIATTR_PARAM_CBANK
	.align		4
        /*0060*/ 	.byte	0x04, 0x0a
        /*0062*/ 	.short	(.L_91 - .L_90)
	.align		4
.L_90:
        /*0064*/ 	.word	index@(.nv.constant0.default_function_kernel_5)
        /*0068*/ 	.short	0x0380
        /*006a*/ 	.short	0x0010


	//----- nvinfo : EIATTR_SW_WAR
	.align		4
.L_91:
        /*006c*/ 	.byte	0x04, 0x36
        /*006e*/ 	.short	(.L_93 - .L_92)
.L_92:
        /*0070*/ 	.word	0x00000008
.L_93:


//--------------------- .nv.info.default_function_kernel --------------------------
	.section	.nv.info.default_function_kernel,"",@"SHT_CUDA_INFO"
	.sectionflags	@""
	.align	4


	//----- nvinfo : EIATTR_CUDA_API_VERSION
	.align		4
        /*0000*/ 	.byte	0x04, 0x37
        /*0002*/ 	.short	(.L_95 - .L_94)
.L_94:
        /*0004*/ 	.word	0x00000082


	//----- nvinfo : EIATTR_KPARAM_INFO
	.align		4
.L_95:
        /*0008*/ 	.byte	0x04, 0x17
        /*000a*/ 	.short	(.L_97 - .L_96)
.L_96:
        /*000c*/ 	.word	0x00000000
        /*0010*/ 	.short	0x0001
        /*0012*/ 	.short	0x0008
        /*0014*/ 	.byte	0x00, 0xf5, 0x21, 0x00


	//----- nvinfo : EIATTR_KPARAM_INFO
	.align		4
.L_97:
        /*0018*/ 	.byte	0x04, 0x17
        /*001a*/ 	.short	(.L_99 - .L_98)
.L_98:
        /*001c*/ 	.word	0x00000000
        /*0020*/ 	.short	0x0000
        /*0022*/ 	.short	0x0000
        /*0024*/ 	.byte	0x00, 0xf5, 0x21, 0x00


	//----- nvinfo : EIATTR_SPARSE_MMA_MASK
	.align		4
.L_99:
        /*0028*/ 	.byte	0x03, 0x50
        /*002a*/ 	.short	0x0000


	//----- nvinfo : EIATTR_MAXREG_COUNT
	.align		4
        /*002c*/ 	.byte	0x03, 0x1b
        /*002e*/ 	.short	0x0040


	//----- nvinfo : EIATTR_MERCURY_ISA_VERSION
	.align		4
        /*0030*/ 	.byte	0x03, 0x5f
        /*0032*/ 	.short	0x0101


	//----- nvinfo : EIATTR_VRC_CTA_INIT_COUNT
	.align		4
        /*0034*/ 	.byte	0x02, 0x4a
	.zero		1
	.zero		1


	//----- nvinfo : EIATTR_EXIT_INSTR_OFFSETS
	.align		4
        /*0038*/ 	.byte	0x04, 0x1c
        /*003a*/ 	.short	(.L_101 - .L_100)


	//   ....[0]....
.L_100:
        /*003c*/ 	.word	0x00000070


	//   ....[1]....
        /*0040*/ 	.word	0x00000360


	//----- nvinfo : EIATTR_MAX_THREADS
	.align		4
.L_101:
        /*0044*/ 	.byte	0x04, 0x05
        /*0046*/ 	.short	(.L_103 - .L_102)
.L_102:
        /*0048*/ 	.word	0x00000400
        /*004c*/ 	.word	0x00000001
        /*0050*/ 	.word	0x00000001


	//----- nvinfo : EIATTR_CBANK_PARAM_SIZE
	.align		4
.L_103:
        /*0054*/ 	.byte	0x03, 0x19
        /*0056*/ 	.short	0x0010


	//----- nvinfo : EIATTR_PARAM_CBANK
	.align		4
        /*0058*/ 	.byte	0x04, 0x0a
        /*005a*/ 	.short	(.L_105 - .L_104)
	.align		4
.L_104:
        /*005c*/ 	.word	index@(.nv.constant0.default_function_kernel)
        /*0060*/ 	.short	0x0380
        /*0062*/ 	.short	0x0010


	//----- nvinfo : EIATTR_SW_WAR
	.align		4
.L_105:
        /*0064*/ 	.byte	0x04, 0x36
        /*0066*/ 	.short	(.L_107 - .L_106)
.L_106:
        /*0068*/ 	.word	0x00000008
.L_107:


//--------------------- .nv.info.default_function_kernel_3 --------------------------
	.section	.nv.info.default_function_kernel_3,"",@"SHT_CUDA_INFO"
	.sectionflags	@""
	.align	4


	//----- nvinfo : EIATTR_CUDA_API_VERSION
	.align		4
        /*0000*/ 	.byte	0x04, 0x37
        /*0002*/ 	.short	(.L_109 - .L_108)
.L_108:
        /*0004*/ 	.word	0x00000082


	//----- nvinfo : EIATTR_KPARAM_INFO
	.align		4
.L_109:
        /*0008*/ 	.byte	0x04, 0x17
        /*000a*/ 	.short	(.L_111 - .L_110)
.L_110:
        /*000c*/ 	.word	0x00000000
        /*0010*/ 	.short	0x0000
        /*0012*/ 	.short	0x0000
        /*0014*/ 	.byte	0x00, 0xf5, 0x21, 0x00


	//----- nvinfo : EIATTR_SPARSE_MMA_MASK
	.align		4
.L_111:
        /*0018*/ 	.byte	0x03, 0x50
        /*001a*/ 	.short	0x0000


	//----- nvinfo : EIATTR_MAXREG_COUNT
	.align		4
        /*001c*/ 	.byte	0x03, 0x1b
        /*001e*/ 	.short	0x0040


	//----- nvinfo : EIATTR_MERCURY_ISA_VERSION
	.align		4
        /*0020*/ 	.byte	0x03, 0x5f
        /*0022*/ 	.short	0x0101


	//----- nvinfo : EIATTR_VRC_CTA_INIT_COUNT
	.align		4
        /*0024*/ 	.byte	0x02, 0x4a
	.zero		1
	.zero		1


	//----- nvinfo : EIATTR_EXIT_INSTR_OFFSETS
	.align		4
        /*0028*/ 	.byte	0x04, 0x1c
        /*002a*/ 	.short	(.L_113 - .L_112)


	//   ....[0]....
.L_112:
        /*002c*/ 	.word	0x00000070


	//   ....[1]....
        /*0030*/ 	.word	0x00000100


	//----- nvinfo : EIATTR_MAX_THREADS
	.align		4
.L_113:
        /*0034*/ 	.byte	0x04, 0x05
        /*0036*/ 	.short	(.L_115 - .L_114)
.L_114:
        /*0038*/ 	.word	0x00000400
        /*003c*/ 	.word	0x00000001
        /*0040*/ 	.word	0x00000001


	//----- nvinfo : EIATTR_CBANK_PARAM_SIZE
	.align		4
.L_115:
        /*0044*/ 	.byte	0x03, 0x19
        /*0046*/ 	.short	0x0008


	//----- nvinfo : EIATTR_PARAM_CBANK
	.align		4
        /*0048*/ 	.byte	0x04, 0x0a
        /*004a*/ 	.short	(.L_117 - .L_116)
	.align		4
.L_116:
        /*004c*/ 	.word	index@(.nv.constant0.default_function_kernel_3)
        /*0050*/ 	.short	0x0380
        /*0052*/ 	.short	0x0008


	//----- nvinfo : EIATTR_SW_WAR
	.align		4
.L_117:
        /*0054*/ 	.byte	0x04, 0x36
        /*0056*/ 	.short	(.L_119 - .L_118)
.L_118:
        /*0058*/ 	.word	0x00000008
.L_119:


//--------------------- .nv.callgraph             --------------------------
	.section	.nv.callgraph,"",@"SHT_CUDA_CALLGRAPH"
	.align	4
	.sectionentsize	8
	.align		4
        /*0000*/ 	.word	0x00000000
	.align		4
        /*0004*/ 	.word	0xffffffff
	.align		4
        /*0008*/ 	.word	0x00000000
	.align		4
        /*000c*/ 	.word	0xfffffffe
	.align		4
        /*0010*/ 	.word	0x00000000
	.align		4
        /*0014*/ 	.word	0xfffffffd
	.align		4
        /*0018*/ 	.word	0x00000000
	.align		4
        /*001c*/ 	.word	0xfffffffc


//--------------------- .text.default_function_kernel_2 --------------------------
	.section	.text.default_function_kernel_2,"ax",@progbits
	.align	128
        .global         default_function_kernel_2
        .type           default_function_kernel_2,@function
        .size           default_function_kernel_2,(.L_x_20 - default_function_kernel_2)
        .other          default_function_kernel_2,@"STO_CUDA_ENTRY STV_DEFAULT"
default_function_kernel_2:
.text.default_function_kernel_2:
[----:B------:R-:W-:Y:S01]  /*0000*/  LDC R1, c[0x0][0x37c] ;  /* 0x0000df00ff017b82 */ /* 0x000fe20000000800 */
[----:B------:R-:W0:Y:S07]  /*0010*/  S2R R7, SR_TID.X ;  /* 0x0000000000077919 */ /* 0x000e2e0000002100 */
[----:B------:R-:W1:Y:S02]  /*0020*/  S2UR UR5, SR_CTAID.X ;  /* 0x00000000000579c3 */ /* 0x000e640000002500 */
[----:B-1----:R-:W-:Y:S01]  /*0030*/  USHF.L.U32 UR4, UR5, 0x6, URZ ;  /* 0x0000000605047899 */ /* 0x002fe200080006ff */
[----:B0-----:R-:W-:-:S05]  /*0040*/  SHF.R.U32.HI R0, RZ, 0x4, R7 ;  /* 0x00000004ff007819 */ /* 0x001fca0000011607 */
[----:B------:R-:W-:-:S04]  /*0050*/  LOP3.LUT R0, R0, UR4, RZ, 0xfc, !PT ;  /* 0x0000000400007c12 */ /* 0x000fc8000f8efcff */
[----:B------:R-:W-:-:S13]  /*0060*/  ISETP.GT.U32.AND P0, PT, R0, 0x270, PT ;  /* 0x000002700000780c */ /* 0x000fda0003f04070 */
[----:B------:R-:W-:Y:S05]  /*0070*/  @P0 EXIT ;  /* 0x000000000000094d */ /* 0x000fea0003800000 */
[----:B------:R-:W0:Y:S01]  /*0080*/  LDC.64 R4, c[0x0][0x388] ;  /* 0x0000e200ff047b82 */ /* 0x000e220000000a00 */
[----:B------:R-:W1:Y:S01]  /*0090*/  LDCU.64 UR6, c[0x0][0x358] ;  /* 0x00006b00ff0677ac */ /* 0x000e620008000a00 */
[----:B------:R-:W-:-:S06]  /*00a0*/  USHF.L.U32 UR4, UR5, 0xa, URZ ;  /* 0x0000000a05047899 */ /* 0x000fcc00080006ff */
[----:B------:R-:W2:Y:S01]  /*00b0*/  LDC.64 R2, c[0x0][0x380] ;  /* 0x0000e000ff027b82 */ /* 0x000ea20000000a00 */
[----:B------:R-:W-:-:S05]  /*00c0*/  LOP3.LUT R7, R7, UR4, RZ, 0xfc, !PT ;  /* 0x0000000407077c12 */ /* 0x000fca000f8efcff */
[----:B0-----:R-:W-:-:S06]  /*00d0*/  IMAD.WIDE.U32 R4, R7, 0x4, R4 ;  /* 0x0000000407047825 */ /* 0x001fcc00078e0004 */
[----:B-1----:R-:W3:Y:S01]  /*00e0*/  LDG.E.CONSTANT R5, desc[UR6][R4.64] ;  /* 0x0000000604057981 */ /* 0x002ee2000c1e9900 */
[----:B--2---:R-:W-:-:S05]  /*00f0*/  IMAD.WIDE.U32 R2, R7, 0x4, R2 ;  /* 0x0000000407027825 */ /* 0x004fca00078e0002 */
[----:B------:R-:W3:Y:S02]  /*0100*/  LDG.E R0, desc[UR6][R2.64] ;  /* 0x0000000602007981 */ /* 0x000ee4000c1e1900 */
[----:B---3--:R-:W-:-:S05]  /*0110*/  FADD R7, R0, -R5 ;  /* 0x8000000500077221 */ /* 0x008fca0000000000 */
[----:B------:R-:W-:Y:S01]  /*0120*/  STG.E desc[UR6][R2.64], R7 ;  /* 0x0000000702007986 */ /* 0x000fe2000c101906 */
[----:B------:R-:W-:Y:S05]  /*0130*/  EXIT ;  /* 0x000000000000794d */ /* 0x000fea0003800000 */
.L_x_0:
[----:B------:R-:W-:-:S00]  /*0140*/  BRA `(.L_x_0) ;  /* 0xfffffffc00fc7947 */ /* 0x000fc0000383ffff */
[----:B------:R-:W-:-:S00]  /*0150*/  NOP ;  /* 0x0000000000007918 */ /* 0x000fc00000000000 */
        /* <DEDUP_REMOVED lines=10> */
.L_x_20:


//--------------------- .text.default_function_kernel_1 --------------------------
	.section	.text.default_function_kernel_1,"ax",@progbits
	.align	128
        .global         default_function_kernel_1
        .type           default_function_kernel_1,@function
        .size           default_function_kernel_1,(.L_x_21 - default_function_kernel_1)
        .other          default_function_kernel_1,@"STO_CUDA_ENTRY STV_DEFAULT"
default_function_kernel_1:
.text.default_function_kernel_1:
[----:B------:R-:W-:Y:S01]  /*0000*/  LDC R1, c[0x0][0x37c] ;  /* 0x0000df00ff017b82 */ /* 0x000fe20000000800 */
[----:B------:R-:W0:Y:S01]  /*0010*/  S2R R0, SR_CTAID.X ;  /* 0x0000000000007919 */ /* 0x000e220000002500 */
[----:B------:R-:W1:Y:S01]  /*0020*/  S2R R9, SR_TID.X ;  /* 0x0000000000097919 */ /* 0x000e620000002100 */
[----:B0-----:R-:W-:Y:S01]  /*0030*/  IMAD.SHL.U32 R2, R0, 0x40, RZ ;  /* 0x0000004000027824 */ /* 0x001fe200078e00ff */
[----:B-1----:R-:W-:-:S04]  /*0040*/  SHF.R.U32.HI R3, RZ, 0x4, R9 ;  /* 0x00000004ff037819 */ /* 0x002fc80000011609 */
[----:B------:R-:W-:-:S04]  /*0050*/  LOP3.LUT R2, R2, R3, RZ, 0xfc, !PT ;  /* 0x0000000302027212 */ /* 0x000fc800078efcff */
[----:B------:R-:W-:-:S13]  /*0060*/  ISETP.GT.U32.AND P0, PT, R2, 0x270, PT ;  /* 0x000002700200780c */ /* 0x000fda0003f04070 */
[----:B------:R-:W-:Y:S05]  /*0070*/  @P0 EXIT ;  /* 0x000000000000094d */ /* 0x000fea0003800000 */
[--C-:B------:R-:W-:Y:S01]  /*0080*/  SHF.R.U32.HI R3, RZ, 0x2, R9.reuse ;  /* 0x00000002ff037819 */ /* 0x100fe20000011609 */
[----:B------:R-:W-:Y:S01]  /*0090*/  UMOV UR4, 0x3340 ;  /* 0x0000334000047882 */ /* 0x000fe20000000000 */
[--C-:B------:R-:W-:Y:S01]  /*00a0*/  SHF.R.U32.HI R5, RZ, 0x1, R9.reuse ;  /* 0x00000001ff057819 */ /* 0x100fe20000011609 */
[----:B------:R-:W-:Y:S01]  /*00b0*/  IMAD.MOV.U32 R11, RZ, RZ, 0x974 ;  /* 0x00000974ff0b7424 */ /* 0x000fe200078e00ff */
[----:B------:R-:W-:Y:S01]  /*00c0*/  SHF.R.U32.HI R7, RZ, 0x3, R9 ;  /* 0x00000003ff077819 */ /* 0x000fe20000011609 */
[C---:B------:R-:W-:Y:S01]  /*00d0*/  IMAD R3, R0.reuse, 0x6, R3 ;  /* 0x0000000600037824 */ /* 0x040fe200078e0203 */
[C---:B------:R-:W-:Y:S01]  /*00e0*/  PRMT R10, R0.reuse, 0x3340, R0 ;  /* 0x00003340000a7816 */ /* 0x040fe20000000000 */
[----:B------:R-:W-:Y:S02]  /*00f0*/  IMAD R5, R0, 0xc, R5 ;  /* 0x0000000c00057824 */ /* 0x000fe400078e0205 */
[----:B------:R-:W-:-:S05]  /*0100*/  IMAD.HI.U32 R2, R3, 0x10624dd3, RZ ;  /* 0x10624dd303027827 */ /* 0x000fca00078e00ff */
[----:B------:R-:W-:-:S05]  /*0110*/  SHF.R.U32.HI R2, RZ, 0x4, R2 ;  /* 0x00000004ff027819 */ /* 0x000fca0000011602 */
[----:B------:R-:W-:-:S05]  /*0120*/  IMAD R2, R2, -0xfa, R3 ;  /* 0xffffff0602027824 */ /* 0x000fca00078e0203 */
[----:B------:R-:W-:Y:S01]  /*0130*/  PRMT R3, R2, 0x9910, RZ ;  /* 0x0000991002037816 */ /* 0x000fe200000000ff */
[----:B------:R-:W-:-:S05]  /*0140*/  IMAD.HI.U32 R2, R5, 0x51eb851f, RZ ;  /* 0x51eb851f05027827 */ /* 0x000fca00078e00ff */
[----:B------:R-:W-:Y:S01]  /*0150*/  SHF.R.U32.HI R4, RZ, 0x4, R2 ;  /* 0x00000004ff047819 */ /* 0x000fe20000011602 */
[----:B------:R-:W-:-:S04]  /*0160*/  IMAD R2, R3, 0x29, RZ ;  /* 0x0000002903027824 */ /* 0x000fc800078e02ff */
[----:B------:R-:W-:Y:S01]  /*0170*/  IMAD R3, R4, -0x32, R5 ;  /* 0xffffffce04037824 */ /* 0x000fe200078e0205 */
[----:B------:R-:W-:Y:S01]  /*0180*/  LOP3.LUT R2, R2, 0xffff, RZ, 0xc0, !PT ;  /* 0x0000ffff02027812 */ /* 0x000fe200078ec0ff */
[C---:B------:R-:W-:Y:S02]  /*0190*/  IMAD.SHL.U32 R4, R0.reuse, 0x80, RZ ;  /* 0x0000008000047824 */ /* 0x040fe400078e00ff */
[----:B------:R-:W-:Y:S01]  /*01a0*/  IMAD R5, R0, 0x4, R9 ;  /* 0x0000000400057824 */ /* 0x000fe200078e0209 */
[----:B------:R-:W-:Y:S01]  /*01b0*/  SHF.R.U32.HI R6, RZ, 0xa, R2 ;  /* 0x0000000aff067819 */ /* 0x000fe20000011602 */
[----:B------:R-:W-:Y:S01]  /*01c0*/  IMAD.U32 R9, RZ, RZ, UR4 ;  /* 0x00000004ff097e24 */ /* 0x000fe2000f8e00ff */
[----:B------:R-:W-:Y:S01]  /*01d0*/  PRMT R8, R3, 0x9910, RZ ;  /* 0x0000991003087816 */ /* 0x000fe200000000ff */
[----:B------:R-:W0:Y:S01]  /*01e0*/  LDCU.64 UR4, c[0x0][0x358] ;  /* 0x00006b00ff0477ac */ /* 0x000e220008000a00 */
[----:B------:R-:W-:Y:S01]  /*01f0*/  LOP3.LUT R6, R6, 0xffff, RZ, 0xc0, !PT ;  /* 0x0000ffff06067812 */ /* 0x000fe200078ec0ff */
[----:B------:R-:W1:Y:S01]  /*0200*/  LDC.64 R2, c[0x0][0x388] ;  /* 0x0000e200ff027b82 */ /* 0x000e620000000a00 */
[----:B------:R-:W-:Y:S01]  /*0210*/  LOP3.LUT R4, R4, R7, RZ, 0xfc, !PT ;  /* 0x0000000704047212 */ /* 0x000fe200078efcff */
[----:B------:R-:W-:Y:S01]  /*0220*/  IMAD.HI.U32 R7, R5, 0x66666667, RZ ;  /* 0x6666666705077827 */ /* 0x000fe200078e00ff */
[----:B------:R-:W-:-:S03]  /*0230*/  PRMT R9, R6, R9, 0x37 ;  /* 0x0000003706097416 */ /* 0x000fc60000000009 */
[----:B------:R-:W-:Y:S01]  /*0240*/  IMAD R6, R8, 0x34, RZ ;  /* 0x0000003408067824 */ /* 0x000fe200078e02ff */
[----:B------:R-:W-:Y:S01]  /*0250*/  SHF.R.U32.HI R8, RZ, 0x2, R7 ;  /* 0x00000002ff087819 */ /* 0x000fe20000011607 */
[----:B------:R-:W-:Y:S01]  /*0260*/  IMAD.HI.U32 R4, R4, 0x10624dd3, RZ ;  /* 0x10624dd304047827 */ /* 0x000fe200078e00ff */
[----:B------:R-:W-:Y:S02]  /*0270*/  PRMT R9, R9, 0x5410, R10 ;  /* 0x0000541009097816 */ /* 0x000fe4000000000a */
[----:B------:R-:W-:Y:S01]  /*0280*/  LOP3.LUT R6, R6, 0xffff, RZ, 0xc0, !PT ;  /* 0x0000ffff06067812 */ /* 0x000fe200078ec0ff */
[C---:B------:R-:W-:Y:S01]  /*0290*/  IMAD R7, R8.reuse, -0xa, R5 ;  /* 0xfffffff608077824 */ /* 0x040fe200078e0205 */
[----:B------:R-:W-:Y:S02]  /*02a0*/  SHF.R.U32.HI R4, RZ, 0x3, R4 ;  /* 0x00000003ff047819 */ /* 0x000fe40000011604 */
[----:B------:R-:W-:Y:S02]  /*02b0*/  PRMT R8, R8, 0x5410, R11 ;  /* 0x0000541008087816 */ /* 0x000fe4000000000b */
[----:B------:R-:W-:Y:S01]  /*02c0*/  SHF.R.U32.HI R6, RZ, 0x8, R6 ;  /* 0x00000008ff067819 */ /* 0x000fe20000011606 */
[----:B------:R-:W-:-:S03]  /*02d0*/  IMAD R4, R4, 0x137f4, R7 ;  /* 0x000137f404047824 */ /* 0x000fc600078e0207 */
[----:B------:R-:W-:-:S05]  /*02e0*/  PRMT R7, R8, 0x5432, R6 ;  /* 0x0000543208077816 */ /* 0x000fca0000000006 */
[----:B------:R-:W-:-:S04]  /*02f0*/  IDP.2A.LO.U16.U8 R7, R7, R9, R4 ;  /* 0x0000000907077226 */ /* 0x000fc80000001004 */
[----:B-1----:R-:W-:Y:S02]  /*0300*/  IMAD.WIDE.U32 R2, R7, 0x4, R2 ;  /* 0x0000000407027825 */ /* 0x002fe400078e0002 */
[----:B------:R-:W1:Y:S04]  /*0310*/  LDC.64 R6, c[0x0][0x380] ;  /* 0x0000e000ff067b82 */ /* 0x000e680000000a00 */
[----:B0-----:R-:W2:Y:S01]  /*0320*/  LDG.E.CONSTANT R3, desc[UR4][R2.64+0x38fadc] ;  /* 0x38fadc0402037981 */ /* 0x001ea2000c1e9900 */
[----:B------:R-:W-:-:S04]  /*0330*/  IMAD R5, R0, 0x3fc, R5 ;  /* 0x000003fc00057824 */ /* 0x000fc800078e0205 */
[----:B-1----:R-:W-:-:S05]  /*0340*/  IMAD.WIDE.U32 R4, R5, 0x4, R6 ;  /* 0x0000000405047825 */ /* 0x002fca00078e0006 */
[----:B--2---:R-:W-:Y:S01]  /*0350*/  STG.E desc[UR4][R4.64], R3 ;  /* 0x0000000304007986 */ /* 0x004fe2000c101904 */
[----:B------:R-:W-:Y:S05]  /*0360*/  EXIT ;  /* 0x000000000000794d */ /* 0x000fea0003800000 */
.L_x_1:
        /* <DEDUP_REMOVED lines=9> */
.L_x_21:


//--------------------- .text.default_function_kernel_4 --------------------------
	.section	.text.default_function_kernel_4,"ax",@progbits
	.align	128
        .global         default_function_kernel_4
        .type           default_function_kernel_4,@function
        .size           default_function_kernel_4,(.L_x_22 - default_function_kernel_4)
        .other          default_function_kernel_4,@"STO_CUDA_ENTRY STV_DEFAULT"
default_function_kernel_4:
.text.default_function_kernel_4:
        /* <DEDUP_REMOVED lines=11> */
[----:B------:R-:W-:-:S05]  /*00b0*/  LOP3.LUT R5, R5, UR4, RZ, 0xfc, !PT ;  /* 0x0000000405057c12 */ /* 0x000fca000f8efcff */
[----:B0-----:R-:W-:-:S05]  /*00c0*/  IMAD.WIDE.U32 R2, R5, 0x4, R2 ;  /* 0x0000000405027825 */ /* 0x001fca00078e0002 */
[----:B-1----:R-:W2:Y:S02]  /*00d0*/  LDG.E R0, desc[UR6][R2.64] ;  /* 0x0000000602007981 */ /* 0x002ea4000c1e1900 */
[----:B--2---:R-:W-:-:S05]  /*00e0*/  FMNMX R5, R0, -9, !PT ;  /* 0xc110000000057809 */ /* 0x004fca0007800000 */
[----:B------:R-:W-:Y:S01]  /*00f0*/  STG.E desc[UR6][R2.64], R5 ;  /* 0x0000000502007986 */ /* 0x000fe2000c101906 */
[----:B------:R-:W-:Y:S05]  /*0100*/  EXIT ;  /* 0x000000000000794d */ /* 0x000fea0003800000 */
.L_x_2:
        /* <DEDUP_REMOVED lines=15> */
.L_x_22:


//--------------------- .text.default_function_kernel_5 --------------------------
	.section	.text.default_function_kernel_5,"ax",@progbits
	.align	128
        .global         default_function_kernel_5
        .type           default_function_kernel_5,@function
        .size           default_function_kernel_5,(.L_x_19 - default_function_kernel_5)
        .other          default_function_kernel_5,@"STO_CUDA_ENTRY STV_DEFAULT"
default_function_kernel_5:
.text.default_function_kernel_5:
        /* <DEDUP_REMOVED lines=12> */
[----:B0-----:R-:W-:-:S06]  /*00c0*/  IMAD.WIDE.U32 R4, R2, 0x4, R4 ;  /* 0x0000000402047825 */ /* 0x001fcc00078e0004 */
[----:B-1----:R-:W2:Y:S01]  /*00d0*/  LDG.E.CONSTANT R4, desc[UR6][R4.64] ;  /* 0x0000000604047981 */ /* 0x002ea2000c1e9900 */
[----:B------:R-:W-:Y:S01]  /*00e0*/  IMAD.MOV.U32 R3, RZ, RZ, 0x35a0d3d5 ;  /* 0x35a0d3d5ff037424 */ /* 0x000fe200078e00ff */
[----:B------:R-:W-:Y:S01]  /*00f0*/  BSSY.RECONVERGENT B0, `(.L_x_3) ;  /* 0x0000018000007945 */ /* 0x000fe20003800200 */
[----:B------:R-:W-:Y:S02]  /*0100*/  IMAD.MOV.U32 R9, RZ, RZ, 0x259f25bf ;  /* 0x259f25bfff097424 */ /* 0x000fe400078e00ff */
[----:B--2---:R-:W-:-:S04]  /*0110*/  FMUL R0, R4, R4 ;  /* 0x0000000404007220 */ /* 0x004fc80000400000 */
[----:B------:R-:W-:-:S04]  /*0120*/  FFMA R3, R0, R3, 0.00011853469914058223367 ;  /* 0x38f895d500037423 */ /* 0x000fc80000000003 */
[C---:B------:R-:W-:Y:S01]  /*0130*/  FFMA R7, R0.reuse, R3, 0.0022684349678456783295 ;  /* 0x3b14aa0600077423 */ /* 0x040fe20000000003 */
[----:B------:R-:W-:-:S03]  /*0140*/  FFMA R3, R0, -R9, 2.0001879384549947627e-13 ;  /* 0x2a61337e00037423 */ /* 0x000fc60000000809 */
[C---:B------:R-:W-:Y:S01]  /*0150*/  FFMA R7, R0.reuse, R7, 0.0048935250379145145416 ;  /* 0x3ba059dd00077423 */ /* 0x040fe20000000007 */
[----:B------:R-:W-:-:S03]  /*0160*/  FFMA R3, R0, R3, -8.6046718361654228602e-11 ;  /* 0xaebd37ff00037423 */ /* 0x000fc60000000003 */
[----:B------:R-:W0:Y:S01]  /*0170*/  MUFU.RCP R6, R7 ;  /* 0x0000000700067308 */ /* 0x000e220000001000 */
[----:B------:R-:W-:-:S04]  /*0180*/  FFMA R3, R0, R3, 5.1222968977526761591e-08 ;  /* 0x335c004000037423 */ /* 0x000fc80000000003 */
[----:B------:R-:W-:-:S04]  /*0190*/  FFMA R3, R0, R3, 1.4857219866826198995e-05 ;  /* 0x3779434600037423 */ /* 0x000fc80000000003 */
[----:B------:R-:W-:-:S04]  /*01a0*/  FFMA R3, R0, R3, 0.00063726189546287059784 ;  /* 0x3a270dec00037423 */ /* 0x000fc80000000003 */
[----:B------:R-:W-:-:S04]  /*01b0*/  FFMA R3, R0, R3, 0.0048935250379145145416 ;  /* 0x3ba059dd00037423 */ /* 0x000fc80000000003 */
[----:B------:R-:W-:Y:S01]  /*01c0*/  FMUL R0, R4, R3 ;  /* 0x0000000304007220 */ /* 0x000fe20000400000 */
[----:B0-----:R-:W-:-:S03]  /*01d0*/  FFMA R5, -R7, R6, 1 ;  /* 0x3f80000007057423 */ /* 0x001fc60000000106 */
[----:B------:R-:W0:Y:S01]  /*01e0*/  FCHK P0, R0, R7 ;  /* 0x0000000700007302 */ /* 0x000e220000000000 */
[----:B------:R-:W-:-:S04]  /*01f0*/  FFMA R5, R6, R5, R6 ;  /* 0x0000000506057223 */ /* 0x000fc80000000006 */
[----:B------:R-:W-:-:S04]  /*0200*/  FFMA R4, R0, R5, RZ ;  /* 0x0000000500047223 */ /* 0x000fc800000000ff */
[----:B------:R-:W-:-:S04]  /*0210*/  FFMA R3, -R7, R4, R0 ;  /* 0x0000000407037223 */ /* 0x000fc80000000100 */
[----:B------:R-:W-:Y:S01]  /*0220*/  FFMA R9, R5, R3, R4 ;  /* 0x0000000305097223 */ /* 0x000fe20000000004 */
[----:B0-----:R-:W-:Y:S06]  /*0230*/  @!P0 BRA `(.L_x_4) ;  /* 0x00000000000c8947 */ /* 0x001fec0003800000 */
[----:B------:R-:W-:-:S07]  /*0240*/  MOV R4, 0x260 ;  /* 0x0000026000047802 */ /* 0x000fce0000000f00 */
[----:B------:R-:W-:Y:S05]  /*0250*/  CALL.REL.NOINC `($__internal_0_$__cuda_sm3x_div_rn_noftz_f32_slowpath) ;  /* 0x0000000000187944 */ /* 0x000fea0003c00000 */
[----:B------:R-:W-:-:S07]  /*0260*/  IMAD.MOV.U32 R9, RZ, RZ, R0 ;  /* 0x000000ffff097224 */ /* 0x000fce00078e0000 */
.L_x_4:
[----:B------:R-:W-:Y:S05]  /*0270*/  BSYNC.RECONVERGENT B0 ;  /* 0x0000000000007941 */ /* 0x000fea0003800200 */
.L_x_3:
[----:B------:R-:W0:Y:S02]  /*0280*/  LDC.64 R4, c[0x0][0x380] ;  /* 0x0000e000ff047b82 */ /* 0x000e240000000a00 */
[----:B0-----:R-:W-:-:S05]  /*0290*/  IMAD.WIDE.U32 R2, R2, 0x4, R4 ;  /* 0x0000000402027825 */ /* 0x001fca00078e0004 */
[----:B------:R-:W-:Y:S01]  /*02a0*/  STG.E desc[UR6][R2.64], R9 ;  /* 0x0000000902007986 */ /* 0x000fe2000c101906 */
[----:B------:R-:W-:Y:S05]  /*02b0*/  EXIT ;  /* 0x000000000000794d */ /* 0x000fea0003800000 */
        .weak           $__internal_0_$__cuda_sm3x_div_rn_noftz_f32_slowpath
        .type           $__internal_0_$__cuda_sm3x_div_rn_noftz_f32_slowpath,@function
        .size           $__internal_0_$__cuda_sm3x_div_rn_noftz_f32_slowpath,(.L_x_19 - $__internal_0_$__cuda_sm3x_div_rn_noftz_f32_slowpath)
$__internal_0_$__cuda_sm3x_div_rn_noftz_f32_slowpath:
[----:B------:R-:W-:Y:S01]  /*02c0*/  SHF.R.U32.HI R5, RZ, 0x17, R7 ;  /* 0x00000017ff057819 */ /* 0x000fe20000011607 */
[----:B------:R-:W-:Y:S01]  /*02d0*/  BSSY.RECONVERGENT B1, `(.L_x_5) ;  /* 0x0000064000017945 */ /* 0x000fe20003800200 */
[--C-:B------:R-:W-:Y:S01]  /*02e0*/  SHF.R.U32.HI R3, RZ, 0x17, R0.reuse ;  /* 0x00000017ff037819 */ /* 0x100fe20000011600 */
[----:B------:R-:W-:Y:S01]  /*02f0*/  IMAD.MOV.U32 R8, RZ, RZ, R0 ;  /* 0x000000ffff087224 */ /* 0x000fe200078e0000 */
[----:B------:R-:W-:Y:S02]  /*0300*/  LOP3.LUT R6, R5, 0xff, RZ, 0xc0, !PT ;  /* 0x000000ff05067812 */ /* 0x000fe400078ec0ff */
[----:B------:R-:W-:-:S03]  /*0310*/  LOP3.LUT R5, R3, 0xff, RZ, 0xc0, !PT ;  /* 0x000000ff03057812 */ /* 0x000fc600078ec0ff */
[----:B------:R-:W-:Y:S02]  /*0320*/  VIADD R11, R6, 0xffffffff ;  /* 0xffffffff060b7836 */ /* 0x000fe40000000000 */
[----:B------:R-:W-:-:S03]  /*0330*/  VIADD R10, R5, 0xffffffff ;  /* 0xffffffff050a7836 */ /* 0x000fc60000000000 */
[----:B------:R-:W-:-:S04]  /*0340*/  ISETP.GT.U32.AND P0, PT, R11, 0xfd, PT ;  /* 0x000000fd0b00780c */ /* 0x000fc80003f04070 */
[----:B------:R-:W-:-:S13]  /*0350*/  ISETP.GT.U32.OR P0, PT, R10, 0xfd, P0 ;  /* 0x000000fd0a00780c */ /* 0x000fda0000704470 */
[----:B------:R-:W-:Y:S01]  /*0360*/  @!P0 IMAD.MOV.U32 R9, RZ, RZ, RZ ;  /* 0x000000ffff098224 */ /* 0x000fe200078e00ff */
[----:B------:R-:W-:Y:S06]  /*0370*/  @!P0 BRA `(.L_x_6) ;  /* 0x0000000000608947 */ /* 0x000fec0003800000 */
[----:B------:R-:W-:Y:S01]  /*0380*/  FSETP.GTU.FTZ.AND P0, PT, |R0|, +INF , PT ;  /* 0x7f8000000000780b */ /* 0x000fe20003f1c200 */
[----:B------:R-:W-:Y:S01]  /*0390*/  IMAD.MOV.U32 R3, RZ, RZ, R7 ;  /* 0x000000ffff037224 */ /* 0x000fe200078e0007 */
[----:B------:R-:W-:-:S04]  /*03a0*/  FSETP.GTU.FTZ.AND P1, PT, |R7|, +INF , PT ;  /* 0x7f8000000700780b */ /* 0x000fc80003f3c200 */
[----:B------:R-:W-:-:S13]  /*03b0*/  PLOP3.LUT P0, PT, P0, P1, PT, 0xf8, 0x8f ;  /* 0x00000000008f781c */ /* 0x000fda0000703f70 */
[----:B------:R-:W-:Y:S05]  /*03c0*/  @P0 BRA `(.L_x_7) ;  /* 0x00000004004c0947 */ /* 0x000fea0003800000 */
[----:B------:R-:W-:-:S13]  /*03d0*/  LOP3.LUT P0, RZ, R7, 0x7fffffff, R8, 0xc8, !PT ;  /* 0x7fffffff07ff7812 */ /* 0x000fda000780c808 */
[----:B------:R-:W-:Y:S05]  /*03e0*/  @!P0 BRA `(.L_x_8) ;  /* 0x00000004003c8947 */ /* 0x000fea0003800000 */
[C---:B------:R-:W-:Y:S02]  /*03f0*/  FSETP.NEU.FTZ.AND P2, PT, |R0|.reuse, +INF , PT ;  /* 0x7f8000000000780b */ /* 0x040fe40003f5d200 */
[----:B------:R-:W-:Y:S02]  /*0400*/  FSETP.NEU.FTZ.AND P1, PT, |R3|, +INF , PT ;  /* 0x7f8000000300780b */ /* 0x000fe40003f3d200 */
[----:B------:R-:W-:-:S11]  /*0410*/  FSETP.NEU.FTZ.AND P0, PT, |R0|, +INF , PT ;  /* 0x7f8000000000780b */ /* 0x000fd60003f1d200 */
[----:B------:R-:W-:Y:S05]  /*0420*/  @!P1 BRA !P2, `(.L_x_8) ;  /* 0x00000004002c9947 */ /* 0x000fea0005000000 */
[----:B------:R-:W-:-:S04]  /*0430*/  LOP3.LUT P2, RZ, R8, 0x7fffffff, RZ, 0xc0, !PT ;  /* 0x7fffffff08ff7812 */ /* 0x000fc8000784c0ff */
[----:B------:R-:W-:-:S13]  /*0440*/  PLOP3.LUT P1, PT, P1, P2, PT, 0x2f, 0xf2 ;  /* 0x0000000000f2781c */ /* 0x000fda0000f24577 */
[----:B------:R-:W-:Y:S05]  /*0450*/  @P1 BRA `(.L_x_9) ;  /* 0x0000000400181947 */ /* 0x000fea0003800000 */
[----:B------:R-:W-:-:S04]  /*0460*/  LOP3.LUT P1, RZ, R7, 0x7fffffff, RZ, 0xc0, !PT ;  /* 0x7fffffff07ff7812 */ /* 0x000fc8000782c0ff */
[----:B------:R-:W-:-:S13]  /*0470*/  PLOP3.LUT P0, PT, P0, P1, PT, 0x2f, 0xf2 ;  /* 0x0000000000f2781c */ /* 0x000fda0000702577 */
[----:B------:R-:W-:Y:S05]  /*0480*/  @P0 BRA `(.L_x_10) ;  /* 0x0000000400000947 */ /* 0x000fea0003800000 */
[----:B------:R-:W-:Y:S02]  /*0490*/  ISETP.GE.AND P0, PT, R10, RZ, PT ;  /* 0x000000ff0a00720c */ /* 0x000fe40003f06270 */
[----:B------:R-:W-:-:S11]  /*04a0*/  ISETP.GE.AND P1, PT, R11, RZ, PT ;  /* 0x000000ff0b00720c */ /* 0x000fd60003f26270 */
[----:B------:R-:W-:Y:S02]  /*04b0*/  @P0 IMAD.MOV.U32 R9, RZ, RZ, RZ ;  /* 0x000000ffff090224 */ /* 0x000fe400078e00ff */
[----:B------:R-:W-:Y:S01]  /*04c0*/  @!P0 FFMA R8, R0, 1.84467440737095516160e+19, RZ ;  /* 0x5f80000000088823 */ /* 0x000fe200000000ff */
[----:B------:R-:W-:Y:S02]  /*04d0*/  @!P0 IMAD.MOV.U32 R9, RZ, RZ, -0x40 ;  /* 0xffffffc0ff098424 */ /* 0x000fe400078e00ff */
[----:B------:R-:W-:-:S03]  /*04e0*/  @!P1 FFMA R7, R3, 1.84467440737095516160e+19, RZ ;  /* 0x5f80000003079823 */ /* 0x000fc600000000ff */
[----:B------:R-:W-:-:S07]  /*04f0*/  @!P1 IADD3 R9, PT, PT, R9, 0x40, RZ ;  /* 0x0000004009099810 */ /* 0x000fce0007ffe0ff */
.L_x_6:
[----:B------:R-:W-:Y:S01]  /*0500*/  LEA R0, R6, 0xc0800000, 0x17 ;  /* 0xc080000006007811 */ /* 0x000fe200078eb8ff */
[----:B------:R-:W-:Y:S01]  /*0510*/  VIADD R5, R5, 0xffffff81 ;  /* 0xffffff8105057836 */ /* 0x000fe20000000000 */
[----:B------:R-:W-:Y:S03]  /*0520*/  BSSY.RECONVERGENT B2, `(.L_x_11) ;  /* 0x0000035000027945 */ /* 0x000fe60003800200 */
[----:B------:R-:W-:Y:S01]  /*0530*/  IMAD.IADD R7, R7, 0x1, -R0 ;  /* 0x0000000107077824 */ /* 0x000fe200078e0a00 */
[C---:B------:R-:W-:Y:S01]  /*0540*/  IADD3 R6, PT, PT, R5.reuse, 0x7f, -R6 ;  /* 0x0000007f05067810 */ /* 0x040fe20007ffe806 */
[----:B------:R-:W-:Y:S02]  /*0550*/  IMAD R0, R5, -0x800000, R8 ;  /* 0xff80000005007824 */ /* 0x000fe400078e0208 */
[----:B------:R-:W0:Y:S01]  /*0560*/  MUFU.RCP R3, R7 ;  /* 0x0000000700037308 */ /* 0x000e220000001000 */
[----:B------:R-:W-:Y:S01]  /*0570*/  FADD.FTZ R11, -R7, -RZ ;  /* 0x800000ff070b7221 */ /* 0x000fe20000010100 */
[----:B------:R-:W-:-:S03]  /*0580*/  IMAD.IADD R6, R6, 0x1, R9 ;  /* 0x0000000106067824 */ /* 0x000fc600078e0209 */
[----:B0-----:R-:W-:-:S04]  /*0590*/  FFMA R10, R3, R11, 1 ;  /* 0x3f800000030a7423 */ /* 0x001fc8000000000b */
[----:B------:R-:W-:-:S04]  /*05a0*/  FFMA R10, R3, R10, R3 ;  /* 0x0000000a030a7223 */ /* 0x000fc80000000003 */
[----:B------:R-:W-:-:S04]  /*05b0*/  FFMA R3, R0, R10, RZ ;  /* 0x0000000a00037223 */ /* 0x000fc800000000ff */
[----:B------:R-:W-:-:S04]  /*05c0*/  FFMA R8, R11, R3, R0 ;  /* 0x000000030b087223 */ /* 0x000fc80000000000 */
[----:B------:R-:W-:-:S04]  /*05d0*/  FFMA R13, R10, R8, R3 ;  /* 0x000000080a0d7223 */ /* 0x000fc80000000003 */
[----:B------:R-:W-:-:S04]  /*05e0*/  FFMA R8, R11, R13, R0 ;  /* 0x0000000d0b087223 */ /* 0x000fc80000000000 */
[----:B------:R-:W-:-:S05]  /*05f0*/  FFMA R0, R10, R8, R13 ;  /* 0x000000080a007223 */ /* 0x000fca000000000d */
[----:B------:R-:W-:-:S04]  /*0600*/  SHF.R.U32.HI R3, RZ, 0x17, R0 ;  /* 0x00000017ff037819 */ /* 0x000fc80000011600 */
[----:B------:R-:W-:-:S05]  /*0610*/  LOP3.LUT R3, R3, 0xff, RZ, 0xc0, !PT ;  /* 0x000000ff03037812 */ /* 0x000fca00078ec0ff */
[----:B------:R-:W-:-:S04]  /*0620*/  IMAD.IADD R7, R3, 0x1, R6 ;  /* 0x0000000103077824 */ /* 0x000fc800078e0206 */
[----:B------:R-:W-:-:S05]  /*0630*/  VIADD R3, R7, 0xffffffff ;  /* 0xffffffff07037836 */ /* 0x000fca0000000000 */
[----:B------:R-:W-:-:S13]  /*0640*/  ISETP.GE.U32.AND P0, PT, R3, 0xfe, PT ;  /* 0x000000fe0300780c */ /* 0x000fda0003f06070 */
[----:B------:R-:W-:Y:S05]  /*0650*/  @!P0 BRA `(.L_x_12) ;  /* 0x0000000000808947 */ /* 0x000fea0003800000 */
[----:B------:R-:W-:-:S13]  /*0660*/  ISETP.GT.AND P0, PT, R7, 0xfe, PT ;  /* 0x000000fe0700780c */ /* 0x000fda0003f04270 */
[----:B------:R-:W-:Y:S05]  /*0670*/  @P0 BRA `(.L_x_13) ;  /* 0x00000000006c0947 */ /* 0x000fea0003800000 */
[----:B------:R-:W-:-:S13]  /*0680*/  ISETP.GE.AND P0, PT, R7, 0x1, PT ;  /* 0x000000010700780c */ /* 0x000fda0003f06270 */
[----:B------:R-:W-:Y:S05]  /*0690*/  @P0 BRA `(.L_x_14) ;  /* 0x0000000000740947 */ /* 0x000fea0003800000 */
[----:B------:R-:W-:Y:S02]  /*06a0*/  ISETP.GE.AND P0, PT, R7, -0x18, PT ;  /* 0xffffffe80700780c */ /* 0x000fe40003f06270 */
[----:B------:R-:W-:-:S11]  /*06b0*/  LOP3.LUT R0, R0, 0x80000000, RZ, 0xc0, !PT ;  /* 0x8000000000007812 */ /* 0x000fd600078ec0ff */
[----:B------:R-:W-:Y:S05]  /*06c0*/  @!P0 BRA `(.L_x_14) ;  /* 0x0000000000688947 */ /* 0x000fea0003800000 */
[CCC-:B------:R-:W-:Y:S01]  /*06d0*/  FFMA.RZ R3, R10.reuse, R8.reuse, R13.reuse ;  /* 0x000000080a037223 */ /* 0x1c0fe2000000c00d */
[CCC-:B------:R-:W-:Y:S01]  /*06e0*/  FFMA.RM R6, R10.reuse, R8.reuse, R13.reuse ;  /* 0x000000080a067223 */ /* 0x1c0fe2000000400d */
[C---:B------:R-:W-:Y:S02]  /*06f0*/  ISETP.NE.AND P2, PT, R7.reuse, RZ, PT ;  /* 0x000000ff0700720c */ /* 0x040fe40003f45270 */
[----:B------:R-:W-:Y:S02]  /*0700*/  ISETP.NE.AND P1, PT, R7, RZ, PT ;  /* 0x000000ff0700720c */ /* 0x000fe40003f25270 */
[----:B------:R-:W-:Y:S01]  /*0710*/  LOP3.LUT R5, R3, 0x7fffff, RZ, 0xc0, !PT ;  /* 0x007fffff03057812 */ /* 0x000fe200078ec0ff */
[----:B------:R-:W-:Y:S01]  /*0720*/  FFMA.RP R3, R10, R8, R13 ;  /* 0x000000080a037223 */ /* 0x000fe2000000800d */
[----:B------:R-:W-:Y:S01]  /*0730*/  IADD3 R8, PT, PT, R7, 0x20, RZ ;  /* 0x0000002007087810 */ /* 0x000fe20007ffe0ff */
[----:B------:R-:W-:Y:S01]  /*0740*/  IMAD.MOV R7, RZ, RZ, -R7 ;  /* 0x000000ffff077224 */ /* 0x000fe200078e0a07 */
[----:B------:R-:W-:-:S02]  /*0750*/  LOP3.LUT R5, R5, 0x800000, RZ, 0xfc, !PT ;  /* 0x0080000005057812 */ /* 0x000fc400078efcff */
[----:B------:R-:W-:Y:S02]  /*0760*/  FSETP.NEU.FTZ.AND P0, PT, R3, R6, PT ;  /* 0x000000060300720b */ /* 0x000fe40003f1d000 */
[----:B------:R-:W-:Y:S02]  /*0770*/  SHF.L.U32 R8, R5, R8, RZ ;  /* 0x0000000805087219 */ /* 0x000fe400000006ff */
[----:B------:R-:W-:Y:S02]  /*0780*/  SEL R6, R7, RZ, P2 ;  /* 0x000000ff07067207 */ /* 0x000fe40001000000 */
[----:B------:R-:W-:Y:S02]  /*0790*/  ISETP.NE.AND P1, PT, R8, RZ, P1 ;  /* 0x000000ff0800720c */ /* 0x000fe40000f25270 */
[----:B------:R-:W-:Y:S02]  /*07a0*/  SHF.R.U32.HI R6, RZ, R6, R5 ;  /* 0x00000006ff067219 */ /* 0x000fe40000011605 */
[----:B------:R-:W-:-:S02]  /*07b0*/  PLOP3.LUT P0, PT, P0, P1, PT, 0xf8, 0x8f ;  /* 0x00000000008f781c */ /* 0x000fc40000703f70 */
[----:B------:R-:W-:Y:S02]  /*07c0*/  SHF.R.U32.HI R8, RZ, 0x1, R6 ;  /* 0x00000001ff087819 */ /* 0x000fe40000011606 */
[----:B------:R-:W-:-:S04]  /*07d0*/  SEL R3, RZ, 0x1, !P0 ;  /* 0x00000001ff037807 */ /* 0x000fc80004000000 */
[----:B------:R-:W-:-:S04]  /*07e0*/  LOP3.LUT R3, R3, 0x1, R8, 0xf8, !PT ;  /* 0x0000000103037812 */ /* 0x000fc800078ef808 */
[----:B------:R-:W-:-:S05]  /*07f0*/  LOP3.LUT R3, R3, R6, RZ, 0xc0, !PT ;  /* 0x0000000603037212 */ /* 0x000fca00078ec0ff */
[----:B------:R-:W-:-:S05]  /*0800*/  IMAD.IADD R3, R8, 0x1, R3 ;  /* 0x0000000108037824 */ /* 0x000fca00078e0203 */
[----:B------:R-:W-:Y:S01]  /*0810*/  LOP3.LUT R0, R3, R0, RZ, 0xfc, !PT ;  /* 0x0000000003007212 */ /* 0x000fe200078efcff */
[----:B------:R-:W-:Y:S06]  /*0820*/  BRA `(.L_x_14) ;  /* 0x0000000000107947 */ /* 0x000fec0003800000 */
.L_x_13:
[----:B------:R-:W-:-:S04]  /*0830*/  LOP3.LUT R0, R0, 0x80000000, RZ, 0xc0, !PT ;  /* 0x8000000000007812 */ /* 0x000fc800078ec0ff */
[----:B------:R-:W-:Y:S01]  /*0840*/  LOP3.LUT R0, R0, 0x7f800000, RZ, 0xfc, !PT ;  /* 0x7f80000000007812 */ /* 0x000fe200078efcff */
[----:B------:R-:W-:Y:S06]  /*0850*/  BRA `(.L_x_14) ;  /* 0x0000000000047947 */ /* 0x000fec0003800000 */
.L_x_12:
[----:B------:R-:W-:-:S07]  /*0860*/  IMAD R0, R6, 0x800000, R0 ;  /* 0x0080000006007824 */ /* 0x000fce00078e0200 */
.L_x_14:
[----:B------:R-:W-:Y:S05]  /*0870*/  BSYNC.RECONVERGENT B2 ;  /* 0x0000000000027941 */ /* 0x000fea0003800200 */
.L_x_11:
[----:B------:R-:W-:Y:S05]  /*0880*/  BRA `(.L_x_15) ;  /* 0x0000000000207947 */ /* 0x000fea0003800000 */
.L_x_10:
[----:B------:R-:W-:-:S04]  /*0890*/  LOP3.LUT R0, R7, 0x80000000, R8, 0x48, !PT ;  /* 0x8000000007007812 */ /* 0x000fc800078e4808 */
[----:B------:R-:W-:Y:S01]  /*08a0*/  LOP3.LUT R0, R0, 0x7f800000, RZ, 0xfc, !PT ;  /* 0x7f80000000007812 */ /* 0x000fe200078efcff */
[----:B------:R-:W-:Y:S06]  /*08b0*/  BRA `(.L_x_15) ;  /* 0x0000000000147947 */ /* 0x000fec0003800000 */
.L_x_9:
[----:B------:R-:W-:Y:S01]  /*08c0*/  LOP3.LUT R0, R7, 0x80000000, R8, 0x48, !PT ;  /* 0x8000000007007812 */ /* 0x000fe200078e4808 */
[----:B------:R-:W-:Y:S06]  /*08d0*/  BRA `(.L_x_15) ;  /* 0x00000000000c7947 */ /* 0x000fec0003800000 */
.L_x_8:
[----:B------:R-:W0:Y:S01]  /*08e0*/  MUFU.RSQ R0, -QNAN ;  /* 0xffc0000000007908 */ /* 0x000e220000001400 */
[----:B------:R-:W-:Y:S05]  /*08f0*/  BRA `(.L_x_15) ;  /* 0x0000000000047947 */ /* 0x000fea0003800000 */
.L_x_7:
[----:B------:R-:W-:-:S07]  /*0900*/  FADD.FTZ R0, R0, R3 ;  /* 0x0000000300007221 */ /* 0x000fce0000010000 */
.L_x_15:
[----:B------:R-:W-:Y:S05]  /*0910*/  BSYNC.RECONVERGENT B1 ;  /* 0x0000000000017941 */ /* 0x000fea0003800200 */
.L_x_5:
[----:B------:R-:W-:-:S04]  /*0920*/  IMAD.MOV.U32 R5, RZ, RZ, 0x0 ;  /* 0x00000000ff057424 */ /* 0x000fc800078e00ff */
[----:B0-----:R-:W-:Y:S05]  /*0930*/  RET.REL.NODEC R4 `(default_function_kernel_5) ;  /* 0xfffffff404b07950 */ /* 0x001fea0003c3ffff */
.L_x_16:
        /* <DEDUP_REMOVED lines=12> */
.L_x_19:


//--------------------- .text.default_function_kernel --------------------------
	.section	.text.default_function_kernel,"ax",@progbits
	.align	128
        .global         default_function_kernel
        .type           default_function_kernel,@function
        .size           default_function_kernel,(.L_x_24 - default_function_kernel)
        .other          default_function_kernel,@"STO_CUDA_ENTRY STV_DEFAULT"
default_function_kernel:
.text.default_function_kernel:
        /* <DEDUP_REMOVED lines=55> */
.L_x_17:
        /* <DEDUP_REMOVED lines=9> */
.L_x_24:


//--------------------- .text.default_function_kernel_3 --------------------------
	.section	.text.default_function_kernel_3,"ax",@progbits
	.align	128
        .global         default_function_kernel_3
        .type           default_function_kernel_3,@function
        .size           default_function_kernel_3,(.L_x_25 - default_function_kernel_3)
        .other          default_function_kernel_3,@"STO_CUDA_ENTRY STV_DEFAULT"
default_function_kernel_3:
.text.default_function_kernel_3:
        /* <DEDUP_REMOVED lines=14> */
[----:B--2---:R-:W-:-:S05]  /*00e0*/  FMNMX R5, R0, 9, PT ;  /* 0x4110000000057809 */ /* 0x004fca0003800000 */
[----:B------:R-:W-:Y:S01]  /*00f0*/  STG.E desc[UR6][R2.64], R5 ;  /* 0x0000000502007986 */ /* 0x000fe2000c101906 */
[----:B------:R-:W-:Y:S05]  /*0100*/  EXIT ;  /* 0x000000000000794d */ /* 0x000fea0003800000 */
.L_x_18:
        /* <DEDUP_REMOVED lines=15> */
.L_x_25:


//--------------------- .nv.shared.reserved.0     --------------------------
	.section	.nv.shared.reserved.0,"aw",@nobits
	.weak		__nv_reservedSMEM_offset_0_alias
	.size		__nv_reservedSMEM_offset_0_alias, 0, 64
	.other		__nv_reservedSMEM_offset_0_alias,@"STO_CUDA_RESERVED_SHARED STV_DEFAULT"
__nv_reservedSMEM_offset_0_alias:
	.zero		0
	.zero		64


//--------------------- .nv.constant0.default_function_kernel_2 --------------------------
	.section	.nv.constant0.default_function_kernel_2,"a",@progbits
	.sectionflags	@""
	.align	4
.nv.constant0.default_function_kernel_2:
	.zero		912


//--------------------- .nv.constant0.default_function_kernel_1 --------------------------
	.section	.nv.constant0.default_function_kernel_1,"a",@progbits
	.sectionflags	@""
	.align	4
.nv.constant0.default_function_kernel_1:
	.zero		912


//--------------------- .nv.constant0.default_function_kernel_4 --------------------------
	.section	.nv.constant0.default_function_kernel_4,"a",@progbits
	.sectionflags	@""
	.align	4
.nv.constant0.default_function_kernel_4:
	.zero		904


//--------------------- .nv.constant0.default_function_kernel_5 --------------------------
	.section	.nv.constant0.default_function_kernel_5,"a",@progbits
	.sectionflags	@""
	.align	4
.nv.constant0.default_function_kernel_5:
	.zero		912


//--------------------- .nv.constant0.default_function_kernel --------------------------
	.section	.nv.constant0.default_function_kernel,"a",@progbits
	.sectionflags	@""
	.align	4
.nv.constant0.default_function_kernel:
	.zero		912


//--------------------- .nv.constant0.default_function_kernel_3 --------------------------
	.section	.nv.constant0.default_function_kernel_3,"a",@progbits
	.sectionflags	@""
	.align	4
.nv.constant0.default_function_kernel_3:
	.zero		904


//--------------------- SYMBOLS --------------------------

	.type		.nv.reservedSmem.offset0,@object
	.size		.nv.reservedSmem.offset0,0x4
